//
// Generated by NVIDIA NVVM Compiler
//
// Compiler Build ID: CL-36424714
// Cuda compilation tools, release 13.0, V13.0.88
// Based on NVVM 20.0.0
//

.version 9.0
.target sm_100
.address_size 64

	// .globl	_Z8spmv_csrPKiS0_PKfS2_Pfi

.visible .entry _Z8spmv_csrPKiS0_PKfS2_Pfi(
	.param .u64 .ptr .align 1 _Z8spmv_csrPKiS0_PKfS2_Pfi_param_0,
	.param .u64 .ptr .align 1 _Z8spmv_csrPKiS0_PKfS2_Pfi_param_1,
	.param .u64 .ptr .align 1 _Z8spmv_csrPKiS0_PKfS2_Pfi_param_2,
	.param .u64 .ptr .align 1 _Z8spmv_csrPKiS0_PKfS2_Pfi_param_3,
	.param .u64 .ptr .align 1 _Z8spmv_csrPKiS0_PKfS2_Pfi_param_4,
	.param .u32 _Z8spmv_csrPKiS0_PKfS2_Pfi_param_5
)
{
	.reg .pred 	%p<11>;
	.reg .b32 	%r<67>;
	.reg .b32 	%f<112>;
	.reg .b64 	%rd<87>;

	ld.param.u64 	%rd6, [_Z8spmv_csrPKiS0_PKfS2_Pfi_param_0];
	ld.param.u64 	%rd8, [_Z8spmv_csrPKiS0_PKfS2_Pfi_param_1];
	ld.param.u64 	%rd9, [_Z8spmv_csrPKiS0_PKfS2_Pfi_param_2];
	ld.param.u64 	%rd10, [_Z8spmv_csrPKiS0_PKfS2_Pfi_param_3];
	ld.param.u64 	%rd7, [_Z8spmv_csrPKiS0_PKfS2_Pfi_param_4];
	ld.param.u32 	%r23, [_Z8spmv_csrPKiS0_PKfS2_Pfi_param_5];
	cvta.to.global.u64 	%rd1, %rd10;
	cvta.to.global.u64 	%rd2, %rd8;
	cvta.to.global.u64 	%rd3, %rd9;
	mov.u32 	%r24, %ctaid.x;
	mov.u32 	%r25, %ntid.x;
	mov.u32 	%r26, %tid.x;
	mad.lo.s32 	%r1, %r24, %r25, %r26;
	setp.ge.s32 	%p1, %r1, %r23;
	@%p1 bra 	$L__BB0_15;
	cvta.to.global.u64 	%rd11, %rd6;
	mul.wide.s32 	%rd12, %r1, 4;
	add.s64 	%rd13, %rd11, %rd12;
	ld.global.u32 	%r62, [%rd13];
	ld.global.u32 	%r3, [%rd13+4];
	setp.ge.s32 	%p2, %r62, %r3;
	mov.f32 	%f111, 0f00000000;
	@%p2 bra 	$L__BB0_14;
	add.s32 	%r27, %r62, 1;
	max.s32 	%r28, %r3, %r27;
	sub.s32 	%r4, %r28, %r62;
	and.b32  	%r5, %r4, 15;
	sub.s32 	%r29, %r62, %r28;
	setp.gt.u32 	%p3, %r29, -16;
	mov.f32 	%f111, 0f00000000;
	@%p3 bra 	$L__BB0_5;
	and.b32  	%r30, %r4, -16;
	neg.s32 	%r60, %r30;
	add.s64 	%rd4, %rd3, 32;
	add.s64 	%rd5, %rd2, 32;
	mov.f32 	%f111, 0f00000000;
$L__BB0_4:
	.pragma "nounroll";
	mul.wide.s32 	%rd14, %r62, 4;
	add.s64 	%rd15, %rd4, %rd14;
	add.s64 	%rd16, %rd5, %rd14;
	ld.global.f32 	%f18, [%rd15+-32];
	ld.global.u32 	%r31, [%rd16+-32];
	mul.wide.s32 	%rd17, %r31, 4;
	add.s64 	%rd18, %rd1, %rd17;
	ld.global.f32 	%f19, [%rd18];
	fma.rn.f32 	%f20, %f18, %f19, %f111;
	ld.global.f32 	%f21, [%rd15+-28];
	ld.global.u32 	%r32, [%rd16+-28];
	mul.wide.s32 	%rd19, %r32, 4;
	add.s64 	%rd20, %rd1, %rd19;
	ld.global.f32 	%f22, [%rd20];
	fma.rn.f32 	%f23, %f21, %f22, %f20;
	ld.global.f32 	%f24, [%rd15+-24];
	ld.global.u32 	%r33, [%rd16+-24];
	mul.wide.s32 	%rd21, %r33, 4;
	add.s64 	%rd22, %rd1, %rd21;
	ld.global.f32 	%f25, [%rd22];
	fma.rn.f32 	%f26, %f24, %f25, %f23;
	ld.global.f32 	%f27, [%rd15+-20];
	ld.global.u32 	%r34, [%rd16+-20];
	mul.wide.s32 	%rd23, %r34, 4;
	add.s64 	%rd24, %rd1, %rd23;
	ld.global.f32 	%f28, [%rd24];
	fma.rn.f32 	%f29, %f27, %f28, %f26;
	ld.global.f32 	%f30, [%rd15+-16];
	ld.global.u32 	%r35, [%rd16+-16];
	mul.wide.s32 	%rd25, %r35, 4;
	add.s64 	%rd26, %rd1, %rd25;
	ld.global.f32 	%f31, [%rd26];
	fma.rn.f32 	%f32, %f30, %f31, %f29;
	ld.global.f32 	%f33, [%rd15+-12];
	ld.global.u32 	%r36, [%rd16+-12];
	mul.wide.s32 	%rd27, %r36, 4;
	add.s64 	%rd28, %rd1, %rd27;
	ld.global.f32 	%f34, [%rd28];
	fma.rn.f32 	%f35, %f33, %f34, %f32;
	ld.global.f32 	%f36, [%rd15+-8];
	ld.global.u32 	%r37, [%rd16+-8];
	mul.wide.s32 	%rd29, %r37, 4;
	add.s64 	%rd30, %rd1, %rd29;
	ld.global.f32 	%f37, [%rd30];
	fma.rn.f32 	%f38, %f36, %f37, %f35;
	ld.global.f32 	%f39, [%rd15+-4];
	ld.global.u32 	%r38, [%rd16+-4];
	mul.wide.s32 	%rd31, %r38, 4;
	add.s64 	%rd32, %rd1, %rd31;
	ld.global.f32 	%f40, [%rd32];
	fma.rn.f32 	%f41, %f39, %f40, %f38;
	ld.global.f32 	%f42, [%rd15];
	ld.global.u32 	%r39, [%rd16];
	mul.wide.s32 	%rd33, %r39, 4;
	add.s64 	%rd34, %rd1, %rd33;
	ld.global.f32 	%f43, [%rd34];
	fma.rn.f32 	%f44, %f42, %f43, %f41;
	ld.global.f32 	%f45, [%rd15+4];
	ld.global.u32 	%r40, [%rd16+4];
	mul.wide.s32 	%rd35, %r40, 4;
	add.s64 	%rd36, %rd1, %rd35;
	ld.global.f32 	%f46, [%rd36];
	fma.rn.f32 	%f47, %f45, %f46, %f44;
	ld.global.f32 	%f48, [%rd15+8];
	ld.global.u32 	%r41, [%rd16+8];
	mul.wide.s32 	%rd37, %r41, 4;
	add.s64 	%rd38, %rd1, %rd37;
	ld.global.f32 	%f49, [%rd38];
	fma.rn.f32 	%f50, %f48, %f49, %f47;
	ld.global.f32 	%f51, [%rd15+12];
	ld.global.u32 	%r42, [%rd16+12];
	mul.wide.s32 	%rd39, %r42, 4;
	add.s64 	%rd40, %rd1, %rd39;
	ld.global.f32 	%f52, [%rd40];
	fma.rn.f32 	%f53, %f51, %f52, %f50;
	ld.global.f32 	%f54, [%rd15+16];
	ld.global.u32 	%r43, [%rd16+16];
	mul.wide.s32 	%rd41, %r43, 4;
	add.s64 	%rd42, %rd1, %rd41;
	ld.global.f32 	%f55, [%rd42];
	fma.rn.f32 	%f56, %f54, %f55, %f53;
	ld.global.f32 	%f57, [%rd15+20];
	ld.global.u32 	%r44, [%rd16+20];
	mul.wide.s32 	%rd43, %r44, 4;
	add.s64 	%rd44, %rd1, %rd43;
	ld.global.f32 	%f58, [%rd44];
	fma.rn.f32 	%f59, %f57, %f58, %f56;
	ld.global.f32 	%f60, [%rd15+24];
	ld.global.u32 	%r45, [%rd16+24];
	mul.wide.s32 	%rd45, %r45, 4;
	add.s64 	%rd46, %rd1, %rd45;
	ld.global.f32 	%f61, [%rd46];
	fma.rn.f32 	%f62, %f60, %f61, %f59;
	ld.global.f32 	%f63, [%rd15+28];
	ld.global.u32 	%r46, [%rd16+28];
	mul.wide.s32 	%rd47, %r46, 4;
	add.s64 	%rd48, %rd1, %rd47;
	ld.global.f32 	%f64, [%rd48];
	fma.rn.f32 	%f111, %f63, %f64, %f62;
	add.s32 	%r62, %r62, 16;
	add.s32 	%r60, %r60, 16;
	setp.ne.s32 	%p4, %r60, 0;
	@%p4 bra 	$L__BB0_4;
$L__BB0_5:
	setp.eq.s32 	%p5, %r5, 0;
	@%p5 bra 	$L__BB0_14;
	and.b32  	%r12, %r4, 7;
	setp.lt.u32 	%p6, %r5, 8;
	@%p6 bra 	$L__BB0_8;
	mul.wide.s32 	%rd49, %r62, 4;
	add.s64 	%rd50, %rd3, %rd49;
	ld.global.f32 	%f66, [%rd50];
	add.s64 	%rd51, %rd2, %rd49;
	ld.global.u32 	%r47, [%rd51];
	mul.wide.s32 	%rd52, %r47, 4;
	add.s64 	%rd53, %rd1, %rd52;
	ld.global.f32 	%f67, [%rd53];
	fma.rn.f32 	%f68, %f66, %f67, %f111;
	ld.global.f32 	%f69, [%rd50+4];
	ld.global.u32 	%r48, [%rd51+4];
	mul.wide.s32 	%rd54, %r48, 4;
	add.s64 	%rd55, %rd1, %rd54;
	ld.global.f32 	%f70, [%rd55];
	fma.rn.f32 	%f71, %f69, %f70, %f68;
	ld.global.f32 	%f72, [%rd50+8];
	ld.global.u32 	%r49, [%rd51+8];
	mul.wide.s32 	%rd56, %r49, 4;
	add.s64 	%rd57, %rd1, %rd56;
	ld.global.f32 	%f73, [%rd57];
	fma.rn.f32 	%f74, %f72, %f73, %f71;
	ld.global.f32 	%f75, [%rd50+12];
	ld.global.u32 	%r50, [%rd51+12];
	mul.wide.s32 	%rd58, %r50, 4;
	add.s64 	%rd59, %rd1, %rd58;
	ld.global.f32 	%f76, [%rd59];
	fma.rn.f32 	%f77, %f75, %f76, %f74;
	ld.global.f32 	%f78, [%rd50+16];
	ld.global.u32 	%r51, [%rd51+16];
	mul.wide.s32 	%rd60, %r51, 4;
	add.s64 	%rd61, %rd1, %rd60;
	ld.global.f32 	%f79, [%rd61];
	fma.rn.f32 	%f80, %f78, %f79, %f77;
	ld.global.f32 	%f81, [%rd50+20];
	ld.global.u32 	%r52, [%rd51+20];
	mul.wide.s32 	%rd62, %r52, 4;
	add.s64 	%rd63, %rd1, %rd62;
	ld.global.f32 	%f82, [%rd63];
	fma.rn.f32 	%f83, %f81, %f82, %f80;
	ld.global.f32 	%f84, [%rd50+24];
	ld.global.u32 	%r53, [%rd51+24];
	mul.wide.s32 	%rd64, %r53, 4;
	add.s64 	%rd65, %rd1, %rd64;
	ld.global.f32 	%f85, [%rd65];
	fma.rn.f32 	%f86, %f84, %f85, %f83;
	ld.global.f32 	%f87, [%rd50+28];
	ld.global.u32 	%r54, [%rd51+28];
	mul.wide.s32 	%rd66, %r54, 4;
	add.s64 	%rd67, %rd1, %rd66;
	ld.global.f32 	%f88, [%rd67];
	fma.rn.f32 	%f111, %f87, %f88, %f86;
	add.s32 	%r62, %r62, 8;
$L__BB0_8:
	setp.eq.s32 	%p7, %r12, 0;
	@%p7 bra 	$L__BB0_14;
	and.b32  	%r15, %r4, 3;
	setp.lt.u32 	%p8, %r12, 4;
	@%p8 bra 	$L__BB0_11;
	mul.wide.s32 	%rd68, %r62, 4;
	add.s64 	%rd69, %rd3, %rd68;
	ld.global.f32 	%f90, [%rd69];
	add.s64 	%rd70, %rd2, %rd68;
	ld.global.u32 	%r55, [%rd70];
	mul.wide.s32 	%rd71, %r55, 4;
	add.s64 	%rd72, %rd1, %rd71;
	ld.global.f32 	%f91, [%rd72];
	fma.rn.f32 	%f92, %f90, %f91, %f111;
	ld.global.f32 	%f93, [%rd69+4];
	ld.global.u32 	%r56, [%rd70+4];
	mul.wide.s32 	%rd73, %r56, 4;
	add.s64 	%rd74, %rd1, %rd73;
	ld.global.f32 	%f94, [%rd74];
	fma.rn.f32 	%f95, %f93, %f94, %f92;
	ld.global.f32 	%f96, [%rd69+8];
	ld.global.u32 	%r57, [%rd70+8];
	mul.wide.s32 	%rd75, %r57, 4;
	add.s64 	%rd76, %rd1, %rd75;
	ld.global.f32 	%f97, [%rd76];
	fma.rn.f32 	%f98, %f96, %f97, %f95;
	ld.global.f32 	%f99, [%rd69+12];
	ld.global.u32 	%r58, [%rd70+12];
	mul.wide.s32 	%rd77, %r58, 4;
	add.s64 	%rd78, %rd1, %rd77;
	ld.global.f32 	%f100, [%rd78];
	fma.rn.f32 	%f111, %f99, %f100, %f98;
	add.s32 	%r62, %r62, 4;
$L__BB0_11:
	setp.eq.s32 	%p9, %r15, 0;
	@%p9 bra 	$L__BB0_14;
	neg.s32 	%r65, %r15;
$L__BB0_13:
	.pragma "nounroll";
	mul.wide.s32 	%rd79, %r62, 4;
	add.s64 	%rd80, %rd2, %rd79;
	add.s64 	%rd81, %rd3, %rd79;
	ld.global.f32 	%f101, [%rd81];
	ld.global.u32 	%r59, [%rd80];
	mul.wide.s32 	%rd82, %r59, 4;
	add.s64 	%rd83, %rd1, %rd82;
	ld.global.f32 	%f102, [%rd83];
	fma.rn.f32 	%f111, %f101, %f102, %f111;
	add.s32 	%r62, %r62, 1;
	add.s32 	%r65, %r65, 1;
	setp.ne.s32 	%p10, %r65, 0;
	@%p10 bra 	$L__BB0_13;
$L__BB0_14:
	cvta.to.global.u64 	%rd84, %rd7;
	add.s64 	%rd86, %rd84, %rd12;
	st.global.f32 	[%rd86], %f111;
$L__BB0_15:
	ret;

}


// ===== COMPILED SASS (sm_100) =====

	.target	sm_100

	.elftype	@"ET_EXEC"


//--------------------- .note.nv.tkinfo           --------------------------
	.section	.note.nv.tkinfo,"",@"SHT_NOTE"
	.sectionflags	@"SHF_NOTE_NV_TKINFO"
	.tkinfo
        /*0018*/ 	.word	0x00000002
        /*0030*/ 	.string	""
        /*0030*/ 	.string	"ptxas"
        /*0030*/ 	.string	"Cuda compilation tools, release 13.0, V13.0.88"
        /*0030*/ 	.string	"Build cuda_13.0.r13.0/compiler.36424714_0"
        /*0030*/ 	.string	"-arch sm_100 -m 64 "



//--------------------- .note.nv.cuinfo           --------------------------
	.section	.note.nv.cuinfo,"",@"SHT_NOTE"
	.sectionflags	@"SHF_NOTE_NV_CUINFO"
        /*0018*/ 	.short	0x0002
        /*001a*/ 	.short	0x0064
        /*001c*/ 	.short	0x0082
	.zero		2


//--------------------- .nv.info                  --------------------------
	.section	.nv.info,"",@"SHT_CUDA_INFO"
	.align	4


	//----- nvinfo : EIATTR_REGCOUNT
	.align		4
        /*0000*/ 	.byte	0x04, 0x2f
        /*0002*/ 	.short	(.L_1 - .L_0)
	.align		4
.L_0:
        /*0004*/ 	.word	index@(_Z8spmv_csrPKiS0_PKfS2_Pfi)
        /*0008*/ 	.word	0x00000020


	//----- nvinfo : EIATTR_FRAME_SIZE
	.align		4
.L_1:
        /*000c*/ 	.byte	0x04, 0x11
        /*000e*/ 	.short	(.L_3 - .L_2)
	.align		4
.L_2:
        /*0010*/ 	.word	index@(_Z8spmv_csrPKiS0_PKfS2_Pfi)
        /*0014*/ 	.word	0x00000000


	//----- nvinfo : EIATTR_MIN_STACK_SIZE
	.align		4
.L_3:
        /*0018*/ 	.byte	0x04, 0x12
        /*001a*/ 	.short	(.L_5 - .L_4)
	.align		4
.L_4:
        /*001c*/ 	.word	index@(_Z8spmv_csrPKiS0_PKfS2_Pfi)
        /*0020*/ 	.word	0x00000000
.L_5:


//--------------------- .nv.compat                --------------------------
	.section	.nv.compat,"",@"SHT_CUDA_COMPAT_INFO"
	.align	4
        /*0000*/ 	.byte	0x02, 0x09, 0x00, 0x00, 0x02, 0x02, 0x01, 0x00, 0x02, 0x05, 0x05, 0x00, 0x03, 0x07, 0x01, 0x01
        /*0010*/ 	.byte	0x02, 0x03, 0x00, 0x00, 0x02, 0x06, 0x01, 0x00, 0x04, 0x0b, 0x08, 0x00, 0x09, 0x00, 0x00, 0x00
        /*0020*/ 	.byte	0x00, 0x00, 0x00, 0x00


//--------------------- .nv.info._Z8spmv_csrPKiS0_PKfS2_Pfi --------------------------
	.section	.nv.info._Z8spmv_csrPKiS0_PKfS2_Pfi,"",@"SHT_CUDA_INFO"
	.sectionflags	@""
	.align	4


	//----- nvinfo : EIATTR_CUDA_API_VERSION
	.align		4
        /*0000*/ 	.byte	0x04, 0x37
        /*0002*/ 	.short	(.L_7 - .L_6)
.L_6:
        /*0004*/ 	.word	0x00000082


	//----- nvinfo : EIATTR_KPARAM_INFO
	.align		4
.L_7:
        /*0008*/ 	.byte	0x04, 0x17
        /*000a*/ 	.short	(.L_9 - .L_8)
.L_8:
        /*000c*/ 	.word	0x00000000
        /*0010*/ 	.short	0x0005
        /*0012*/ 	.short	0x0028
        /*0014*/ 	.byte	0x00, 0xf0, 0x11, 0x00


	//----- nvinfo : EIATTR_KPARAM_INFO
	.align		4
.L_9:
        /*0018*/ 	.byte	0x04, 0x17
        /*001a*/ 	.short	(.L_11 - .L_10)
.L_10:
        /*001c*/ 	.word	0x00000000
        /*0020*/ 	.short	0x0004
        /*0022*/ 	.short	0x0020
        /*0024*/ 	.byte	0x00, 0xf5, 0x21, 0x00


	//----- nvinfo : EIATTR_KPARAM_INFO
	.align		4
.L_11:
        /*0028*/ 	.byte	0x04, 0x17
        /*002a*/ 	.short	(.L_13 - .L_12)
.L_12:
        /*002c*/ 	.word	0x00000000
        /*0030*/ 	.short	0x0003
        /*0032*/ 	.short	0x0018
        /*0034*/ 	.byte	0x00, 0xf5, 0x21, 0x00


	//----- nvinfo : EIATTR_KPARAM_INFO
	.align		4
.L_13:
        /*0038*/ 	.byte	0x04, 0x17
        /*003a*/ 	.short	(.L_15 - .L_14)
.L_14:
        /*003c*/ 	.word	0x00000000
        /*0040*/ 	.short	0x0002
        /*0042*/ 	.short	0x0010
        /*0044*/ 	.byte	0x00, 0xf5, 0x21, 0x00


	//----- nvinfo : EIATTR_KPARAM_INFO
	.align		4
.L_15:
        /*0048*/ 	.byte	0x04, 0x17
        /*004a*/ 	.short	(.L_17 - .L_16)
.L_16:
        /*004c*/ 	.word	0x00000000
        /*0050*/ 	.short	0x0001
        /*0052*/ 	.short	0x0008
        /*0054*/ 	.byte	0x00, 0xf5, 0x21, 0x00


	//----- nvinfo : EIATTR_KPARAM_INFO
	.align		4
.L_17:
        /*0058*/ 	.byte	0x04, 0x17
        /*005a*/ 	.short	(.L_19 - .L_18)
.L_18:
        /*005c*/ 	.word	0x00000000
        /*0060*/ 	.short	0x0000
        /*0062*/ 	.short	0x0000
        /*0064*/ 	.byte	0x00, 0xf5, 0x21, 0x00


	//----- nvinfo : EIATTR_SPARSE_MMA_MASK
	.align		4
.L_19:
        /*0068*/ 	.byte	0x03, 0x50
        /*006a*/ 	.short	0x0000


	//----- nvinfo : EIATTR_MAXREG_COUNT
	.align		4
        /*006c*/ 	.byte	0x03, 0x1b
        /*006e*/ 	.short	0x00ff


	//----- nvinfo : EIATTR_MERCURY_ISA_VERSION
	.align		4
        /*0070*/ 	.byte	0x03, 0x5f
        /*0072*/ 	.short	0x0101


	//----- nvinfo : EIATTR_VRC_CTA_INIT_COUNT
	.align		4
        /*0074*/ 	.byte	0x02, 0x4a
	.zero		1
	.zero		1


	//----- nvinfo : EIATTR_EXIT_INSTR_OFFSETS
	.align		4
        /*0078*/ 	.byte	0x04, 0x1c
        /*007a*/ 	.short	(.L_21 - .L_20)


	//   ....[0]....
.L_20:
        /*007c*/ 	.word	0x00000070


	//   ....[1]....
        /*0080*/ 	.word	0x00000e60


	//----- nvinfo : EIATTR_CRS_STACK_SIZE
	.align		4
.L_21:
        /*0084*/ 	.byte	0x04, 0x1e
        /*0086*/ 	.short	(.L_23 - .L_22)
.L_22:
        /*0088*/ 	.word	0x00000000


	//----- nvinfo : EIATTR_CBANK_PARAM_SIZE
	.align		4
.L_23:
        /*008c*/ 	.byte	0x03, 0x19
        /*008e*/ 	.short	0x002c


	//----- nvinfo : EIATTR_PARAM_CBANK
	.align		4
        /*0090*/ 	.byte	0x04, 0x0a
        /*0092*/ 	.short	(.L_25 - .L_24)
	.align		4
.L_24:
        /*0094*/ 	.word	index@(.nv.constant0._Z8spmv_csrPKiS0_PKfS2_Pfi)
        /*0098*/ 	.short	0x0380
        /*009a*/ 	.short	0x002c


	//----- nvinfo : EIATTR_SW_WAR
	.align		4
.L_25:
        /*009c*/ 	.byte	0x04, 0x36
        /*009e*/ 	.short	(.L_27 - .L_26)
.L_26:
        /*00a0*/ 	.word	0x00000008
.L_27:


//--------------------- .nv.callgraph             --------------------------
	.section	.nv.callgraph,"",@"SHT_CUDA_CALLGRAPH"
	.align	4
	.sectionentsize	8
	.align		4
        /*0000*/ 	.word	0x00000000
	.align		4
        /*0004*/ 	.word	0xffffffff
	.align		4
        /*0008*/ 	.word	0x00000000
	.align		4
        /*000c*/ 	.word	0xfffffffe
	.align		4
        /*0010*/ 	.word	0x00000000
	.align		4
        /*0014*/ 	.word	0xfffffffd
	.align		4
        /*0018*/ 	.word	0x00000000
	.align		4
        /*001c*/ 	.word	0xfffffffc


//--------------------- .text._Z8spmv_csrPKiS0_PKfS2_Pfi --------------------------
	.section	.text._Z8spmv_csrPKiS0_PKfS2_Pfi,"ax",@progbits
	.align	128
        .global         _Z8spmv_csrPKiS0_PKfS2_Pfi
        .type           _Z8spmv_csrPKiS0_PKfS2_Pfi,@function
        .size           _Z8spmv_csrPKiS0_PKfS2_Pfi,(.L_x_11 - _Z8spmv_csrPKiS0_PKfS2_Pfi)
        .other          _Z8spmv_csrPKiS0_PKfS2_Pfi,@"STO_CUDA_ENTRY STV_DEFAULT"
_Z8spmv_csrPKiS0_PKfS2_Pfi:
.text._Z8spmv_csrPKiS0_PKfS2_Pfi:
[----:B------:R-:W-:Y:S01]  /*0000*/  LDC R1, c[0x0][0x37c] ;  /* 0x0000df00ff017b82 */ /* 0x000fe20000000800 */
[----:B------:R-:W0:Y:S07]  /*0010*/  S2R R3, SR_TID.X ;  /* 0x0000000000037919 */ /* 0x000e2e0000002100 */
[----:B------:R-:W0:Y:S01]  /*0020*/  S2UR UR4, SR_CTAID.X ;  /* 0x00000000000479c3 */ /* 0x000e220000002500 */
[----:B------:R-:W1:Y:S07]  /*0030*/  LDCU UR5, c[0x0][0x3a8] ;  /* 0x00007500ff0577ac */ /* 0x000e6e0008000800 */
[----:B------:R-:W0:Y:S02]  /*0040*/  LDC R0, c[0x0][0x360] ;  /* 0x0000d800ff007b82 */ /* 0x000e240000000800 */
[----:B0-----:R-:W-:-:S05]  /*0050*/  IMAD R0, R0, UR4, R3 ;  /* 0x0000000400007c24 */ /* 0x001fca000f8e0203 */
[----:B-1----:R-:W-:-:S13]  /*0060*/  ISETP.GE.AND P0, PT, R0, UR5, PT ;  /* 0x0000000500007c0c */ /* 0x002fda000bf06270 */
[----:B------:R-:W-:Y:S05]  /*0070*/  @P0 EXIT ;  /* 0x000000000000094d */ /* 0x000fea0003800000 */
[----:B------:R-:W0:Y:S01]  /*0080*/  LDC.64 R2, c[0x0][0x380] ;  /* 0x0000e000ff027b82 */ /* 0x000e220000000a00 */
[----:B------:R-:W1:Y:S01]  /*0090*/  LDCU.64 UR4, c[0x0][0x358] ;  /* 0x00006b00ff0477ac */ /* 0x000e620008000a00 */
[----:B0-----:R-:W-:-:S05]  /*00a0*/  IMAD.WIDE R2, R0, 0x4, R2 ;  /* 0x0000000400027825 */ /* 0x001fca00078e0202 */
[----:B-1----:R-:W2:Y:S04]  /*00b0*/  LDG.E R4, desc[UR4][R2.64] ;  /* 0x0000000402047981 */ /* 0x002ea8000c1e1900 */
[----:B------:R-:W2:Y:S01]  /*00c0*/  LDG.E R5, desc[UR4][R2.64+0x4] ;  /* 0x0000040402057981 */ /* 0x000ea2000c1e1900 */
[----:B------:R-:W-:Y:S01]  /*00d0*/  BSSY.RECONVERGENT B0, `(.L_x_0) ;  /* 0x00000d5000007945 */ /* 0x000fe20003800200 */
[----:B------:R-:W-:Y:S01]  /*00e0*/  HFMA2 R6, -RZ, RZ, 0, 0 ;  /* 0x00000000ff067431 */ /* 0x000fe200000001ff */
[----:B--2---:R-:W-:-:S13]  /*00f0*/  ISETP.GE.AND P0, PT, R4, R5, PT ;  /* 0x000000050400720c */ /* 0x004fda0003f06270 */
[----:B------:R-:W-:Y:S05]  /*0100*/  @P0 BRA `(.L_x_1) ;  /* 0x0000000c00440947 */ /* 0x000fea0003800000 */
[----:B------:R-:W-:Y:S01]  /*0110*/  MOV R3, R4 ;  /* 0x0000000400037202 */ /* 0x000fe20000000f00 */
[----:B------:R-:W-:Y:S01]  /*0120*/  BSSY.RECONVERGENT B1, `(.L_x_2) ;  /* 0x0000069000017945 */ /* 0x000fe20003800200 */
[----:B------:R-:W-:Y:S02]  /*0130*/  MOV R6, RZ ;  /* 0x000000ff00067202 */ /* 0x000fe40000000f00 */
[----:B------:R-:W-:-:S04]  /*0140*/  VIADDMNMX R2, R3, 0x1, R5, !PT ;  /* 0x0000000103027846 */ /* 0x000fc80007800105 */
[CC--:B------:R-:W-:Y:S02]  /*0150*/  IADD3 R4, PT, PT, -R3.reuse, R2.reuse, RZ ;  /* 0x0000000203047210 */ /* 0x0c0fe40007ffe1ff */
[----:B------:R-:W-:Y:S02]  /*0160*/  IADD3 R2, PT, PT, R3, -R2, RZ ;  /* 0x8000000203027210 */ /* 0x000fe40007ffe0ff */
[----:B------:R-:W-:Y:S02]  /*0170*/  LOP3.LUT R5, R4, 0xf, RZ, 0xc0, !PT ;  /* 0x0000000f04057812 */ /* 0x000fe400078ec0ff */
[----:B------:R-:W-:Y:S02]  /*0180*/  ISETP.GT.U32.AND P1, PT, R2, -0x10, PT ;  /* 0xfffffff00200780c */ /* 0x000fe40003f24070 */
[----:B------:R-:W-:-:S11]  /*0190*/  ISETP.NE.AND P0, PT, R5, RZ, PT ;  /* 0x000000ff0500720c */ /* 0x000fd60003f05270 */
[----:B------:R-:W-:Y:S05]  /*01a0*/  @P1 BRA `(.L_x_3) ;  /* 0x0000000400801947 */ /* 0x000fea0003800000 */
[----:B------:R-:W0:Y:S01]  /*01b0*/  LDC.64 R12, c[0x0][0x390] ;  /* 0x0000e400ff0c7b82 */ /* 0x000e220000000a00 */
[----:B------:R-:W-:Y:S02]  /*01c0*/  LOP3.LUT R2, R4, 0xfffffff0, RZ, 0xc0, !PT ;  /* 0xfffffff004027812 */ /* 0x000fe400078ec0ff */
[----:B------:R-:W-:Y:S02]  /*01d0*/  MOV R6, RZ ;  /* 0x000000ff00067202 */ /* 0x000fe40000000f00 */
[----:B------:R-:W-:-:S03]  /*01e0*/  IADD3 R2, PT, PT, -R2, RZ, RZ ;  /* 0x000000ff02027210 */ /* 0x000fc60007ffe1ff */
[----:B------:R-:W1:Y:S01]  /*01f0*/  LDC.64 R14, c[0x0][0x388] ;  /* 0x0000e200ff0e7b82 */ /* 0x000e620000000a00 */
[----:B0-----:R-:W-:-:S04]  /*0200*/  IADD3 R12, P1, PT, R12, 0x20, RZ ;  /* 0x000000200c0c7810 */ /* 0x001fc80007f3e0ff */
[----:B------:R-:W-:Y:S02]  /*0210*/  IADD3.X R13, PT, PT, RZ, R13, RZ, P1, !PT ;  /* 0x0000000dff0d7210 */ /* 0x000fe40000ffe4ff */
[----:B-1----:R-:W-:-:S04]  /*0220*/  IADD3 R14, P2, PT, R14, 0x20, RZ ;  /* 0x000000200e0e7810 */ /* 0x002fc80007f5e0ff */
[----:B------:R-:W-:-:S09]  /*0230*/  IADD3.X R15, PT, PT, RZ, R15, RZ, P2, !PT ;  /* 0x0000000fff0f7210 */ /* 0x000fd200017fe4ff */
.L_x_4:
[C---:B------:R-:W-:Y:S01]  /*0240*/  IMAD.WIDE R20, R3.reuse, 0x4, R14 ;  /* 0x0000000403147825 */ /* 0x040fe200078e020e */
[----:B------:R-:W0:Y:S04]  /*0250*/  LDC.64 R16, c[0x0][0x398] ;  /* 0x0000e600ff107b82 */ /* 0x000e280000000a00 */
[----:B------:R-:W0:Y:S04]  /*0260*/  LDG.E R11, desc[UR4][R20.64+-0x20] ;  /* 0xffffe004140b7981 */ /* 0x000e28000c1e1900 */
[----:B------:R-:W2:Y:S04]  /*0270*/  LDG.E R23, desc[UR4][R20.64+-0x1c] ;  /* 0xffffe40414177981 */ /* 0x000ea8000c1e1900 */
[----:B------:R-:W3:Y:S01]  /*0280*/  LDG.E R9, desc[UR4][R20.64+-0x18] ;  /* 0xffffe80414097981 */ /* 0x000ee2000c1e1900 */
[----:B------:R-:W-:-:S03]  /*0290*/  IMAD.WIDE R26, R3, 0x4, R12 ;  /* 0x00000004031a7825 */ /* 0x000fc600078e020c */
[----:B------:R-:W4:Y:S04]  /*02a0*/  LDG.E R25, desc[UR4][R20.64+-0x14] ;  /* 0xffffec0414197981 */ /* 0x000f28000c1e1900 */
[----:B------:R-:W5:Y:S04]  /*02b0*/  LDG.E R19, desc[UR4][R26.64+-0x20] ;  /* 0xffffe0041a137981 */ /* 0x000f68000c1e1900 */
[----:B------:R-:W5:Y:S04]  /*02c0*/  LDG.E R18, desc[UR4][R26.64+-0x1c] ;  /* 0xffffe4041a127981 */ /* 0x000f68000c1e1900 */
[----:B------:R-:W5:Y:S01]  /*02d0*/  LDG.E R29, desc[UR4][R20.64+-0x10] ;  /* 0xfffff004141d7981 */ /* 0x000f62000c1e1900 */
[----:B0-----:R-:W-:-:S06]  /*02e0*/  IMAD.WIDE R10, R11, 0x4, R16 ;  /* 0x000000040b0a7825 */ /* 0x001fcc00078e0210 */
[----:B------:R-:W5:Y:S01]  /*02f0*/  LDG.E R10, desc[UR4][R10.64] ;  /* 0x000000040a0a7981 */ /* 0x000f62000c1e1900 */
[----:B--2---:R-:W-:-:S05]  /*0300*/  IMAD.WIDE R22, R23, 0x4, R16 ;  /* 0x0000000417167825 */ /* 0x004fca00078e0210 */
[----:B------:R-:W2:Y:S01]  /*0310*/  LDG.E R7, desc[UR4][R22.64] ;  /* 0x0000000416077981 */ /* 0x000ea2000c1e1900 */
[----:B---3--:R-:W-:-:S03]  /*0320*/  IMAD.WIDE R8, R9, 0x4, R16 ;  /* 0x0000000409087825 */ /* 0x008fc600078e0210 */
[----:B------:R-:W3:Y:S01]  /*0330*/  LDG.E R11, desc[UR4][R26.64+-0x18] ;  /* 0xffffe8041a0b7981 */ /* 0x000ee2000c1e1900 */
[----:B----4-:R-:W-:-:S03]  /*0340*/  IMAD.WIDE R24, R25, 0x4, R16 ;  /* 0x0000000419187825 */ /* 0x010fc600078e0210 */
[----:B------:R-:W3:Y:S04]  /*0350*/  LDG.E R8, desc[UR4][R8.64] ;  /* 0x0000000408087981 */ /* 0x000ee8000c1e1900 */
[----:B------:R-:W4:Y:S04]  /*0360*/  LDG.E R23, desc[UR4][R20.64+-0xc] ;  /* 0xfffff40414177981 */ /* 0x000f28000c1e1900 */
[----:B------:R-:W4:Y:S01]  /*0370*/  LDG.E R9, desc[UR4][R20.64+-0x8] ;  /* 0xfffff80414097981 */ /* 0x000f22000c1e1900 */
[----:B-----5:R-:W-:-:S03]  /*0380*/  FFMA R28, R19, R10, R6 ;  /* 0x0000000a131c7223 */ /* 0x020fc60000000006 */
[----:B------:R-:W5:Y:S04]  /*0390*/  LDG.E R6, desc[UR4][R24.64] ;  /* 0x0000000418067981 */ /* 0x000f68000c1e1900 */
[----:B------:R-:W5:Y:S01]  /*03a0*/  LDG.E R19, desc[UR4][R26.64+-0x14] ;  /* 0xffffec041a137981 */ /* 0x000f62000c1e1900 */
[----:B--2---:R-:W-:Y:S01]  /*03b0*/  FFMA R22, R18, R7, R28 ;  /* 0x0000000712167223 */ /* 0x004fe2000000001c */
[----:B------:R-:W-:Y:S02]  /*03c0*/  IMAD.WIDE R28, R29, 0x4, R16 ;  /* 0x000000041d1c7825 */ /* 0x000fe400078e0210 */
[----:B------:R-:W2:Y:S04]  /*03d0*/  LDG.E R10, desc[UR4][R20.64+-0x4] ;  /* 0xfffffc04140a7981 */ /* 0x000ea8000c1e1900 */
[----:B------:R-:W2:Y:S04]  /*03e0*/  LDG.E R29, desc[UR4][R28.64] ;  /* 0x000000041c1d7981 */ /* 0x000ea8000c1e1900 */
[----:B------:R-:W2:Y:S04]  /*03f0*/  LDG.E R18, desc[UR4][R26.64+-0x10] ;  /* 0xfffff0041a127981 */ /* 0x000ea8000c1e1900 */
[----:B------:R-:W2:Y:S01]  /*0400*/  LDG.E R7, desc[UR4][R20.64] ;  /* 0x0000000414077981 */ /* 0x000ea2000c1e1900 */
[----:B---3--:R-:W-:Y:S01]  /*0410*/  FFMA R8, R11, R8, R22 ;  /* 0x000000080b087223 */ /* 0x008fe20000000016 */
[----:B----4-:R-:W-:-:S02]  /*0420*/  IMAD.WIDE R22, R23, 0x4, R16 ;  /* 0x0000000417167825 */ /* 0x010fc400078e0210 */
[----:B------:R-:W3:Y:S04]  /*0430*/  LDG.E R11, desc[UR4][R20.64+0x4] ;  /* 0x00000404140b7981 */ /* 0x000ee8000c1e1900 */
[----:B------:R-:W4:Y:S04]  /*0440*/  LDG.E R23, desc[UR4][R22.64] ;  /* 0x0000000416177981 */ /* 0x000f28000c1e1900 */
[----:B------:R-:W4:Y:S04]  /*0450*/  LDG.E R25, desc[UR4][R26.64+-0xc] ;  /* 0xfffff4041a197981 */ /* 0x000f28000c1e1900 */
[----:B------:R-:W4:Y:S04]  /*0460*/  LDG.E R28, desc[UR4][R26.64+-0x8] ;  /* 0xfffff8041a1c7981 */ /* 0x000f28000c1e1900 */
[----:B------:R-:W4:Y:S04]  /*0470*/  LDG.E R22, desc[UR4][R20.64+0x8] ;  /* 0x0000080414167981 */ /* 0x000f28000c1e1900 */
[----:B------:R-:W4:Y:S01]  /*0480*/  LDG.E R24, desc[UR4][R26.64+0x4] ;  /* 0x000004041a187981 */ /* 0x000f22000c1e1900 */
[----:B-----5:R-:W-:Y:S01]  /*0490*/  FFMA R6, R19, R6, R8 ;  /* 0x0000000613067223 */ /* 0x020fe20000000008 */
[----:B------:R-:W-:-:S05]  /*04a0*/  IMAD.WIDE R8, R9, 0x4, R16 ;  /* 0x0000000409087825 */ /* 0x000fca00078e0210 */
[----:B------:R0:W5:Y:S01]  /*04b0*/  LDG.E R19, desc[UR4][R8.64] ;  /* 0x0000000408137981 */ /* 0x000162000c1e1900 */
[----:B--2---:R-:W-:-:S03]  /*04c0*/  FFMA R18, R18, R29, R6 ;  /* 0x0000001d12127223 */ /* 0x004fc60000000006 */
[----:B------:R-:W2:Y:S01]  /*04d0*/  LDG.E R29, desc[UR4][R20.64+0x1c] ;  /* 0x00001c04141d7981 */ /* 0x000ea2000c1e1900 */
[----:B0-----:R-:W-:-:S04]  /*04e0*/  IMAD.WIDE R8, R10, 0x4, R16 ;  /* 0x000000040a087825 */ /* 0x001fc800078e0210 */
[--C-:B------:R-:W-:Y:S02]  /*04f0*/  IMAD.WIDE R6, R7, 0x4, R16.reuse ;  /* 0x0000000407067825 */ /* 0x100fe400078e0210 */
[----:B------:R-:W2:Y:S02]  /*0500*/  LDG.E R8, desc[UR4][R8.64] ;  /* 0x0000000408087981 */ /* 0x000ea4000c1e1900 */
[----:B---3--:R-:W-:Y:S02]  /*0510*/  IMAD.WIDE R10, R11, 0x4, R16 ;  /* 0x000000040b0a7825 */ /* 0x008fe400078e0210 */
[----:B------:R-:W3:Y:S02]  /*0520*/  LDG.E R6, desc[UR4][R6.64] ;  /* 0x0000000406067981 */ /* 0x000ee4000c1e1900 */
[----:B----4-:R-:W-:Y:S02]  /*0530*/  FFMA R23, R25, R23, R18 ;  /* 0x0000001719177223 */ /* 0x010fe40000000012 */
[----:B------:R-:W4:Y:S04]  /*0540*/  LDG.E R10, desc[UR4][R10.64] ;  /* 0x000000040a0a7981 */ /* 0x000f28000c1e1900 */
[----:B------:R-:W2:Y:S04]  /*0550*/  LDG.E R9, desc[UR4][R26.64+-0x4] ;  /* 0xfffffc041a097981 */ /* 0x000ea8000c1e1900 */
[----:B------:R-:W3:Y:S04]  /*0560*/  LDG.E R7, desc[UR4][R26.64] ;  /* 0x000000041a077981 */ /* 0x000ee8000c1e1900 */
[----:B------:R-:W4:Y:S04]  /*0570*/  LDG.E R18, desc[UR4][R20.64+0xc] ;  /* 0x00000c0414127981 */ /* 0x000f28000c1e1900 */
[----:B------:R-:W4:Y:S04]  /*0580*/  LDG.E R25, desc[UR4][R20.64+0x14] ;  /* 0x0000140414197981 */ /* 0x000f28000c1e1900 */
[----:B------:R-:W4:Y:S01]  /*0590*/  LDG.E R11, desc[UR4][R26.64+0x18] ;  /* 0x000018041a0b7981 */ /* 0x000f22000c1e1900 */
[----:B-----5:R-:W-:-:S03]  /*05a0*/  FFMA R28, R28, R19, R23 ;  /* 0x000000131c1c7223 */ /* 0x020fc60000000017 */
[----:B------:R-:W5:Y:S04]  /*05b0*/  LDG.E R23, desc[UR4][R20.64+0x10] ;  /* 0x0000100414177981 */ /* 0x000f68000c1e1900 */
[----:B------:R0:W5:Y:S02]  /*05c0*/  LDG.E R19, desc[UR4][R20.64+0x18] ;  /* 0x0000180414137981 */ /* 0x000164000c1e1900 */
[----:B0-----:R-:W-:-:S04]  /*05d0*/  IMAD.WIDE R20, R22, 0x4, R16 ;  /* 0x0000000416147825 */ /* 0x001fc800078e0210 */
[----:B--2---:R-:W-:Y:S02]  /*05e0*/  FFMA R8, R9, R8, R28 ;  /* 0x0000000809087223 */ /* 0x004fe4000000001c */
[----:B------:R-:W2:Y:S02]  /*05f0*/  LDG.E R9, desc[UR4][R26.64+0x10] ;  /* 0x000010041a097981 */ /* 0x000ea4000c1e1900 */
[----:B---3--:R-:W-:Y:S02]  /*0600*/  FFMA R7, R7, R6, R8 ;  /* 0x0000000607077223 */ /* 0x008fe40000000008 */
[----:B------:R-:W3:Y:S02]  /*0610*/  LDG.E R8, desc[UR4][R26.64+0xc] ;  /* 0x00000c041a087981 */ /* 0x000ee4000c1e1900 */
[----:B----4-:R-:W-:Y:S02]  /*0620*/  FFMA R6, R24, R10, R7 ;  /* 0x0000000a18067223 */ /* 0x010fe40000000007 */
[----:B------:R-:W4:Y:S04]  /*0630*/  LDG.E R7, desc[UR4][R26.64+0x8] ;  /* 0x000008041a077981 */ /* 0x000f28000c1e1900 */
[----:B------:R-:W2:Y:S04]  /*0640*/  LDG.E R10, desc[UR4][R26.64+0x14] ;  /* 0x000014041a0a7981 */ /* 0x000ea8000c1e1900 */
[----:B------:R-:W2:Y:S01]  /*0650*/  LDG.E R26, desc[UR4][R26.64+0x1c] ;  /* 0x00001c041a1a7981 */ /* 0x000ea2000c1e1900 */
[----:B------:R-:W-:-:S06]  /*0660*/  IMAD.WIDE R24, R25, 0x4, R16 ;  /* 0x0000000419187825 */ /* 0x000fcc00078e0210 */
[----:B------:R-:W2:Y:S04]  /*0670*/  LDG.E R25, desc[UR4][R24.64] ;  /* 0x0000000418197981 */ /* 0x000ea8000c1e1900 */
[----:B------:R0:W4:Y:S02]  /*0680*/  LDG.E R27, desc[UR4][R20.64] ;  /* 0x00000004141b7981 */ /* 0x000124000c1e1900 */
[----:B0-----:R-:W-:-:S06]  /*0690*/  IMAD.WIDE R20, R18, 0x4, R16 ;  /* 0x0000000412147825 */ /* 0x001fcc00078e0210 */
[----:B------:R-:W3:Y:S01]  /*06a0*/  LDG.E R21, desc[UR4][R20.64] ;  /* 0x0000000414157981 */ /* 0x000ee2000c1e1900 */
[----:B-----5:R-:W-:-:S04]  /*06b0*/  IMAD.WIDE R22, R23, 0x4, R16 ;  /* 0x0000000417167825 */ /* 0x020fc800078e0210 */
[--C-:B------:R-:W-:Y:S02]  /*06c0*/  IMAD.WIDE R18, R19, 0x4, R16.reuse ;  /* 0x0000000413127825 */ /* 0x100fe400078e0210 */
[----:B------:R-:W2:Y:S02]  /*06d0*/  LDG.E R22, desc[UR4][R22.64] ;  /* 0x0000000416167981 */ /* 0x000ea4000c1e1900 */
[----:B------:R-:W-:Y:S02]  /*06e0*/  IMAD.WIDE R16, R29, 0x4, R16 ;  /* 0x000000041d107825 */ /* 0x000fe400078e0210 */
[----:B------:R-:W5:Y:S04]  /*06f0*/  LDG.E R18, desc[UR4][R18.64] ;  /* 0x0000000412127981 */ /* 0x000f68000c1e1900 */
[----:B------:R-:W5:Y:S01]  /*0700*/  LDG.E R16, desc[UR4][R16.64] ;  /* 0x0000000410107981 */ /* 0x000f62000c1e1900 */
[----:B------:R-:W-:-:S04]  /*0710*/  IADD3 R2, PT, PT, R2, 0x10, RZ ;  /* 0x0000001002027810 */ /* 0x000fc80007ffe0ff */
[----:B------:R-:W-:Y:S02]  /*0720*/  ISETP.NE.AND P1, PT, R2, RZ, PT ;  /* 0x000000ff0200720c */ /* 0x000fe40003f25270 */
[----:B------:R-:W-:Y:S01]  /*0730*/  IADD3 R3, PT, PT, R3, 0x10, RZ ;  /* 0x0000001003037810 */ /* 0x000fe20007ffe0ff */
[----:B----4-:R-:W-:-:S04]  /*0740*/  FFMA R7, R7, R27, R6 ;  /* 0x0000001b07077223 */ /* 0x010fc80000000006 */
[----:B---3--:R-:W-:-:S04]  /*0750*/  FFMA R8, R8, R21, R7 ;  /* 0x0000001508087223 */ /* 0x008fc80000000007 */
[----:B--2---:R-:W-:-:S04]  /*0760*/  FFMA R9, R9, R22, R8 ;  /* 0x0000001609097223 */ /* 0x004fc80000000008 */
[----:B------:R-:W-:-:S04]  /*0770*/  FFMA R10, R10, R25, R9 ;  /* 0x000000190a0a7223 */ /* 0x000fc80000000009 */
[----:B-----5:R-:W-:-:S04]  /*0780*/  FFMA R11, R11, R18, R10 ;  /* 0x000000120b0b7223 */ /* 0x020fc8000000000a */
[----:B------:R-:W-:Y:S01]  /*0790*/  FFMA R6, R26, R16, R11 ;  /* 0x000000101a067223 */ /* 0x000fe2000000000b */
[----:B------:R-:W-:Y:S06]  /*07a0*/  @P1 BRA `(.L_x_4) ;  /* 0xfffffff800a41947 */ /* 0x000fec000383ffff */
.L_x_3:
[----:B------:R-:W-:Y:S05]  /*07b0*/  BSYNC.RECONVERGENT B1 ;  /* 0x0000000000017941 */ /* 0x000fea0003800200 */
.L_x_2:
[----:B------:R-:W-:Y:S05]  /*07c0*/  @!P0 BRA `(.L_x_1) ;  /* 0x0000000400948947 */ /* 0x000fea0003800000 */
[----:B------:R-:W-:Y:S01]  /*07d0*/  ISETP.GE.U32.AND P0, PT, R5, 0x8, PT ;  /* 0x000000080500780c */ /* 0x000fe20003f06070 */
[----:B------:R-:W-:Y:S01]  /*07e0*/  BSSY.RECONVERGENT B1, `(.L_x_5) ;  /* 0x0000032000017945 */ /* 0x000fe20003800200 */
[----:B------:R-:W-:-:S04]  /*07f0*/  LOP3.LUT R24, R4, 0x7, RZ, 0xc0, !PT ;  /* 0x0000000704187812 */ /* 0x000fc800078ec0ff */
[----:B------:R-:W-:-:S07]  /*0800*/  ISETP.NE.AND P1, PT, R24, RZ, PT ;  /* 0x000000ff1800720c */ /* 0x000fce0003f25270 */
[----:B------:R-:W-:Y:S06]  /*0810*/  @!P0 BRA `(.L_x_6) ;  /* 0x0000000000b88947 */ /* 0x000fec0003800000 */
[----:B------:R-:W0:Y:S08]  /*0820*/  LDC.64 R20, c[0x0][0x388] ;  /* 0x0000e200ff147b82 */ /* 0x000e300000000a00 */
[----:B------:R-:W1:Y:S08]  /*0830*/  LDC.64 R10, c[0x0][0x398] ;  /* 0x0000e600ff0a7b82 */ /* 0x000e700000000a00 */
[----:B------:R-:W2:Y:S01]  /*0840*/  LDC.64 R8, c[0x0][0x390] ;  /* 0x0000e400ff087b82 */ /* 0x000ea20000000a00 */
[----:B0-----:R-:W-:-:S05]  /*0850*/  IMAD.WIDE R20, R3, 0x4, R20 ;  /* 0x0000000403147825 */ /* 0x001fca00078e0214 */
[----:B------:R-:W1:Y:S04]  /*0860*/  LDG.E R29, desc[UR4][R20.64] ;  /* 0x00000004141d7981 */ /* 0x000e68000c1e1900 */
[----:B------:R-:W3:Y:S04]  /*0870*/  LDG.E R27, desc[UR4][R20.64+0x4] ;  /* 0x00000404141b7981 */ /* 0x000ee8000c1e1900 */
[----:B------:R-:W4:Y:S04]  /*0880*/  LDG.E R25, desc[UR4][R20.64+0x8] ;  /* 0x0000080414197981 */ /* 0x000f28000c1e1900 */
[----:B------:R-:W5:Y:S04]  /*0890*/  LDG.E R13, desc[UR4][R20.64+0xc] ;  /* 0x00000c04140d7981 */ /* 0x000f68000c1e1900 */
[----:B------:R-:W5:Y:S04]  /*08a0*/  LDG.E R15, desc[UR4][R20.64+0x10] ;  /* 0x00001004140f7981 */ /* 0x000f68000c1e1900 */
[----:B------:R-:W5:Y:S04]  /*08b0*/  LDG.E R17, desc[UR4][R20.64+0x14] ;  /* 0x0000140414117981 */ /* 0x000f68000c1e1900 */
[----:B------:R-:W5:Y:S04]  /*08c0*/  LDG.E R19, desc[UR4][R20.64+0x18] ;  /* 0x0000180414137981 */ /* 0x000f68000c1e1900 */
[----:B------:R4:W5:Y:S01]  /*08d0*/  LDG.E R23, desc[UR4][R20.64+0x1c] ;  /* 0x00001c0414177981 */ /* 0x000962000c1e1900 */
[----:B--2---:R-:W-:-:S05]  /*08e0*/  IMAD.WIDE R8, R3, 0x4, R8 ;  /* 0x0000000403087825 */ /* 0x004fca00078e0208 */
[----:B------:R-:W2:Y:S04]  /*08f0*/  LDG.E R7, desc[UR4][R8.64] ;  /* 0x0000000408077981 */ /* 0x000ea8000c1e1900 */
[----:B------:R-:W2:Y:S01]  /*0900*/  LDG.E R22, desc[UR4][R8.64+0x8] ;  /* 0x0000080408167981 */ /* 0x000ea2000c1e1900 */
[----:B-1----:R-:W-:-:S04]  /*0910*/  IMAD.WIDE R28, R29, 0x4, R10 ;  /* 0x000000041d1c7825 */ /* 0x002fc800078e020a */
[--C-:B---3--:R-:W-:Y:S01]  /*0920*/  IMAD.WIDE R26, R27, 0x4, R10.reuse ;  /* 0x000000041b1a7825 */ /* 0x108fe200078e020a */
[----:B------:R-:W2:Y:S03]  /*0930*/  LDG.E R5, desc[UR4][R28.64] ;  /* 0x000000041c057981 */ /* 0x000ea6000c1e1900 */
[--C-:B----4-:R-:W-:Y:S01]  /*0940*/  IMAD.WIDE R20, R25, 0x4, R10.reuse ;  /* 0x0000000419147825 */ /* 0x110fe200078e020a */
[----:B------:R-:W3:Y:S04]  /*0950*/  LDG.E R2, desc[UR4][R26.64] ;  /* 0x000000041a027981 */ /* 0x000ee8000c1e1900 */
[----:B------:R-:W3:Y:S01]  /*0960*/  LDG.E R25, desc[UR4][R8.64+0x4] ;  /* 0x0000040408197981 */ /* 0x000ee2000c1e1900 */
[----:B-----5:R-:W-:-:S03]  /*0970*/  IMAD.WIDE R12, R13, 0x4, R10 ;  /* 0x000000040d0c7825 */ /* 0x020fc600078e020a */
[----:B------:R-:W4:Y:S01]  /*0980*/  LDG.E R21, desc[UR4][R20.64] ;  /* 0x0000000414157981 */ /* 0x000f22000c1e1900 */
[----:B------:R-:W-:-:S03]  /*0990*/  IMAD.WIDE R14, R15, 0x4, R10 ;  /* 0x000000040f0e7825 */ /* 0x000fc600078e020a */
[----:B------:R-:W5:Y:S01]  /*09a0*/  LDG.E R13, desc[UR4][R12.64] ;  /* 0x000000040c0d7981 */ /* 0x000f62000c1e1900 */
[----:B------:R-:W-:-:S03]  /*09b0*/  IMAD.WIDE R16, R17, 0x4, R10 ;  /* 0x0000000411107825 */ /* 0x000fc600078e020a */
[----:B------:R-:W5:Y:S01]  /*09c0*/  LDG.E R28, desc[UR4][R8.64+0xc] ;  /* 0x00000c04081c7981 */ /* 0x000f62000c1e1900 */
[----:B------:R-:W-:-:S03]  /*09d0*/  IMAD.WIDE R18, R19, 0x4, R10 ;  /* 0x0000000413127825 */ /* 0x000fc600078e020a */
[----:B------:R-:W5:Y:S04]  /*09e0*/  LDG.E R14, desc[UR4][R14.64] ;  /* 0x000000040e0e7981 */ /* 0x000f68000c1e1900 */
[----:B------:R-:W5:Y:S01]  /*09f0*/  LDG.E R29, desc[UR4][R8.64+0x10] ;  /* 0x00001004081d7981 */ /* 0x000f62000c1e1900 */
[----:B------:R-:W-:-:S03]  /*0a00*/  IMAD.WIDE R10, R23, 0x4, R10 ;  /* 0x00000004170a7825 */ /* 0x000fc600078e020a */
[----:B------:R-:W5:Y:S04]  /*0a10*/  LDG.E R17, desc[UR4][R16.64] ;  /* 0x0000000410117981 */ /* 0x000f68000c1e1900 */
[----:B------:R-:W5:Y:S04]  /*0a20*/  LDG.E R26, desc[UR4][R8.64+0x14] ;  /* 0x00001404081a7981 */ /* 0x000f68000c1e1900 */
[----:B------:R-:W5:Y:S04]  /*0a30*/  LDG.E R18, desc[UR4][R18.64] ;  /* 0x0000000412127981 */ /* 0x000f68000c1e1900 */
[----:B------:R-:W5:Y:S04]  /*0a40*/  LDG.E R23, desc[UR4][R8.64+0x18] ;  /* 0x0000180408177981 */ /* 0x000f68000c1e1900 */
[----:B------:R-:W5:Y:S04]  /*0a50*/  LDG.E R12, desc[UR4][R8.64+0x1c] ;  /* 0x00001c04080c7981 */ /* 0x000f68000c1e1900 */
[----:B------:R-:W5:Y:S01]  /*0a60*/  LDG.E R10, desc[UR4][R10.64] ;  /* 0x000000040a0a7981 */ /* 0x000f62000c1e1900 */
[----:B------:R-:W-:Y:S01]  /*0a70*/  IADD3 R3, PT, PT, R3, 0x8, RZ ;  /* 0x0000000803037810 */ /* 0x000fe20007ffe0ff */
[----:B--2---:R-:W-:-:S04]  /*0a80*/  FFMA R6, R7, R5, R6 ;  /* 0x0000000507067223 */ /* 0x004fc80000000006 */
[----:B---3--:R-:W-:-:S04]  /*0a90*/  FFMA R25, R25, R2, R6 ;  /* 0x0000000219197223 */ /* 0x008fc80000000006 */
[----:B----4-:R-:W-:-:S04]  /*0aa0*/  FFMA R21, R22, R21, R25 ;  /* 0x0000001516157223 */ /* 0x010fc80000000019 */
[----:B-----5:R-:W-:-:S04]  /*0ab0*/  FFMA R28, R28, R13, R21 ;  /* 0x0000000d1c1c7223 */ /* 0x020fc80000000015 */
[----:B------:R-:W-:-:S04]  /*0ac0*/  FFMA R29, R29, R14, R28 ;  /* 0x0000000e1d1d7223 */ /* 0x000fc8000000001c */
[----:B------:R-:W-:-:S04]  /*0ad0*/  FFMA R26, R26, R17, R29 ;  /* 0x000000111a1a7223 */ /* 0x000fc8000000001d */
[----:B------:R-:W-:-:S04]  /*0ae0*/  FFMA R23, R23, R18, R26 ;  /* 0x0000001217177223 */ /* 0x000fc8000000001a */
[----:B------:R-:W-:-:S07]  /*0af0*/  FFMA R6, R12, R10, R23 ;  /* 0x0000000a0c067223 */ /* 0x000fce0000000017 */
.L_x_6:
[----:B------:R-:W-:Y:S05]  /*0b00*/  BSYNC.RECONVERGENT B1 ;  /* 0x0000000000017941 */ /* 0x000fea0003800200 */
.L_x_5:
[----:B------:R-:W-:Y:S05]  /*0b10*/  @!P1 BRA `(.L_x_1) ;  /* 0x0000000000c09947 */ /* 0x000fea0003800000 */
[----:B------:R-:W-:Y:S01]  /*0b20*/  ISETP.GE.U32.AND P0, PT, R24, 0x4, PT ;  /* 0x000000041800780c */ /* 0x000fe20003f06070 */
[----:B------:R-:W-:Y:S01]  /*0b30*/  BSSY.RECONVERGENT B1, `(.L_x_7) ;  /* 0x000001e000017945 */ /* 0x000fe20003800200 */
[----:B------:R-:W-:-:S04]  /*0b40*/  LOP3.LUT R4, R4, 0x3, RZ, 0xc0, !PT ;  /* 0x0000000304047812 */ /* 0x000fc800078ec0ff */
[----:B------:R-:W-:-:S07]  /*0b50*/  ISETP.NE.AND P1, PT, R4, RZ, PT ;  /* 0x000000ff0400720c */ /* 0x000fce0003f25270 */
[----:B------:R-:W-:Y:S06]  /*0b60*/  @!P0 BRA `(.L_x_8) ;  /* 0x0000000000688947 */ /* 0x000fec0003800000 */
[----:B------:R-:W0:Y:S08]  /*0b70*/  LDC.64 R8, c[0x0][0x388] ;  /* 0x0000e200ff087b82 */ /* 0x000e300000000a00 */
[----:B------:R-:W1:Y:S01]  /*0b80*/  LDC.64 R10, c[0x0][0x390] ;  /* 0x0000e400ff0a7b82 */ /* 0x000e620000000a00 */
[----:B0-----:R-:W-:-:S07]  /*0b90*/  IMAD.WIDE R12, R3, 0x4, R8 ;  /* 0x00000004030c7825 */ /* 0x001fce00078e0208 */
[----:B------:R-:W0:Y:S01]  /*0ba0*/  LDC.64 R8, c[0x0][0x398] ;  /* 0x0000e600ff087b82 */ /* 0x000e220000000a00 */
[----:B------:R-:W0:Y:S04]  /*0bb0*/  LDG.E R15, desc[UR4][R12.64] ;  /* 0x000000040c0f7981 */ /* 0x000e28000c1e1900 */
[----:B------:R-:W2:Y:S04]  /*0bc0*/  LDG.E R17, desc[UR4][R12.64+0x4] ;  /* 0x000004040c117981 */ /* 0x000ea8000c1e1900 */
[----:B------:R-:W3:Y:S04]  /*0bd0*/  LDG.E R19, desc[UR4][R12.64+0x8] ;  /* 0x000008040c137981 */ /* 0x000ee8000c1e1900 */
[----:B------:R-:W4:Y:S01]  /*0be0*/  LDG.E R7, desc[UR4][R12.64+0xc] ;  /* 0x00000c040c077981 */ /* 0x000f22000c1e1900 */
[----:B-1----:R-:W-:-:S05]  /*0bf0*/  IMAD.WIDE R10, R3, 0x4, R10 ;  /* 0x00000004030a7825 */ /* 0x002fca00078e020a */
[----:B------:R-:W5:Y:S04]  /*0c00*/  LDG.E R5, desc[UR4][R10.64] ;  /* 0x000000040a057981 */ /* 0x000f68000c1e1900 */
[----:B------:R-:W5:Y:S04]  /*0c10*/  LDG.E R2, desc[UR4][R10.64+0x4] ;  /* 0x000004040a027981 */ /* 0x000f68000c1e1900 */
[----:B------:R-:W5:Y:S01]  /*0c20*/  LDG.E R13, desc[UR4][R10.64+0xc] ;  /* 0x00000c040a0d7981 */ /* 0x000f62000c1e1900 */
[----:B0-----:R-:W-:-:S04]  /*0c30*/  IMAD.WIDE R14, R15, 0x4, R8 ;  /* 0x000000040f0e7825 */ /* 0x001fc800078e0208 */
[--C-:B--2---:R-:W-:Y:S02]  /*0c40*/  IMAD.WIDE R16, R17, 0x4, R8.reuse ;  /* 0x0000000411107825 */ /* 0x104fe400078e0208 */
[----:B------:R-:W5:Y:S02]  /*0c50*/  LDG.E R14, desc[UR4][R14.64] ;  /* 0x000000040e0e7981 */ /* 0x000f64000c1e1900 */
[--C-:B---3--:R-:W-:Y:S02]  /*0c60*/  IMAD.WIDE R18, R19, 0x4, R8.reuse ;  /* 0x0000000413127825 */ /* 0x108fe400078e0208 */
[----:B------:R-:W2:Y:S02]  /*0c70*/  LDG.E R16, desc[UR4][R16.64] ;  /* 0x0000000410107981 */ /* 0x000ea4000c1e1900 */
[----:B----4-:R-:W-:Y:S02]  /*0c80*/  IMAD.WIDE R8, R7, 0x4, R8 ;  /* 0x0000000407087825 */ /* 0x010fe400078e0208 */
[----:B------:R-:W3:Y:S04]  /*0c90*/  LDG.E R18, desc[UR4][R18.64] ;  /* 0x0000000412127981 */ /* 0x000ee8000c1e1900 */
[----:B------:R-:W3:Y:S04]  /*0ca0*/  LDG.E R7, desc[UR4][R10.64+0x8] ;  /* 0x000008040a077981 */ /* 0x000ee8000c1e1900 */
[----:B------:R-:W4:Y:S01]  /*0cb0*/  LDG.E R8, desc[UR4][R8.64] ;  /* 0x0000000408087981 */ /* 0x000f22000c1e1900 */
[----:B------:R-:W-:Y:S01]  /*0cc0*/  IADD3 R3, PT, PT, R3, 0x4, RZ ;  /* 0x0000000403037810 */ /* 0x000fe20007ffe0ff */
[----:B-----5:R-:W-:-:S04]  /*0cd0*/  FFMA R5, R5, R14, R6 ;  /* 0x0000000e05057223 */ /* 0x020fc80000000006 */
[----:B--2---:R-:W-:-:S04]  /*0ce0*/  FFMA R2, R2, R16, R5 ;  /* 0x0000001002027223 */ /* 0x004fc80000000005 */
[----:B---3--:R-:W-:-:S04]  /*0cf0*/  FFMA R2, R7, R18, R2 ;  /* 0x0000001207027223 */ /* 0x008fc80000000002 */
[----:B----4-:R-:W-:-:S07]  /*0d00*/  FFMA R6, R13, R8, R2 ;  /* 0x000000080d067223 */ /* 0x010fce0000000002 */
.L_x_8:
[----:B------:R-:W-:Y:S05]  /*0d10*/  BSYNC.RECONVERGENT B1 ;  /* 0x0000000000017941 */ /* 0x000fea0003800200 */
.L_x_7:
[----:B------:R-:W-:Y:S05]  /*0d20*/  @!P1 BRA `(.L_x_1) ;  /* 0x00000000003c9947 */ /* 0x000fea0003800000 */
[----:B------:R-:W0:Y:S01]  /*0d30*/  LDC.64 R12, c[0x0][0x388] ;  /* 0x0000e200ff0c7b82 */ /* 0x000e220000000a00 */
[----:B------:R-:W-:-:S07]  /*0d40*/  IADD3 R2, PT, PT, -R4, RZ, RZ ;  /* 0x000000ff04027210 */ /* 0x000fce0007ffe1ff */
[----:B------:R-:W1:Y:S08]  /*0d50*/  LDC.64 R14, c[0x0][0x390] ;  /* 0x0000e400ff0e7b82 */ /* 0x000e700000000a00 */
[----:B------:R-:W2:Y:S02]  /*0d60*/  LDC.64 R16, c[0x0][0x398] ;  /* 0x0000e600ff107b82 */ /* 0x000ea40000000a00 */
.L_x_9:
[----:B0-----:R-:W-:-:S06]  /*0d70*/  IMAD.WIDE R4, R3, 0x4, R12 ;  /* 0x0000000403047825 */ /* 0x001fcc00078e020c */
[----:B------:R-:W2:Y:S01]  /*0d80*/  LDG.E R5, desc[UR4][R4.64] ;  /* 0x0000000404057981 */ /* 0x000ea2000c1e1900 */
[----:B-1----:R-:W-:-:S06]  /*0d90*/  IMAD.WIDE R8, R3, 0x4, R14 ;  /* 0x0000000403087825 */ /* 0x002fcc00078e020e */
[----:B------:R-:W3:Y:S01]  /*0da0*/  LDG.E R9, desc[UR4][R8.64] ;  /* 0x0000000408097981 */ /* 0x000ee2000c1e1900 */
[----:B------:R-:W-:Y:S01]  /*0db0*/  IADD3 R2, PT, PT, R2, 0x1, RZ ;  /* 0x0000000102027810 */ /* 0x000fe20007ffe0ff */
[----:B--2---:R-:W-:-:S06]  /*0dc0*/  IMAD.WIDE R10, R5, 0x4, R16 ;  /* 0x00000004050a7825 */ /* 0x004fcc00078e0210 */
[----:B------:R-:W3:Y:S01]  /*0dd0*/  LDG.E R10, desc[UR4][R10.64] ;  /* 0x000000040a0a7981 */ /* 0x000ee2000c1e1900 */
[----:B------:R-:W-:Y:S02]  /*0de0*/  ISETP.NE.AND P0, PT, R2, RZ, PT ;  /* 0x000000ff0200720c */ /* 0x000fe40003f05270 */
[----:B------:R-:W-:Y:S01]  /*0df0*/  IADD3 R3, PT, PT, R3, 0x1, RZ ;  /* 0x0000000103037810 */ /* 0x000fe20007ffe0ff */
[----:B---3--:R-:W-:-:S10]  /*0e00*/  FFMA R6, R9, R10, R6 ;  /* 0x0000000a09067223 */ /* 0x008fd40000000006 */
[----:B------:R-:W-:Y:S05]  /*0e10*/  @P0 BRA `(.L_x_9) ;  /* 0xfffffffc00d40947 */ /* 0x000fea000383ffff */
.L_x_1:
[----:B------:R-:W-:Y:S05]  /*0e20*/  BSYNC.RECONVERGENT B0 ;  /* 0x0000000000007941 */ /* 0x000fea0003800200 */
.L_x_0:
[----:B------:R-:W0:Y:S02]  /*0e30*/  LDC.64 R2, c[0x0][0x3a0] ;  /* 0x0000e800ff027b82 */ /* 0x000e240000000a00 */
[----:B0-----:R-:W-:-:S05]  /*0e40*/  IMAD.WIDE R2, R0, 0x4, R2 ;  /* 0x0000000400027825 */ /* 0x001fca00078e0202 */
[----:B------:R-:W-:Y:S01]  /*0e50*/  STG.E desc[UR4][R2.64], R6 ;  /* 0x0000000602007986 */ /* 0x000fe2000c101904 */
[----:B------:R-:W-:Y:S05]  /*0e60*/  EXIT ;  /* 0x000000000000794d */ /* 0x000fea0003800000 */
.L_x_10:
[----:B------:R-:W-:-:S00]  /*0e70*/  BRA `(.L_x_10) ;  /* 0xfffffffc00fc7947 */ /* 0x000fc0000383ffff */
[----:B------:R-:W-:-:S00]  /*0e80*/  NOP ;  /* 0x0000000000007918 */ /* 0x000fc00000000000 */
[----:B------:R-:W-:-:S00]  /*0e90*/  NOP ;  /* 0x0000000000007918 */ /* 0x000fc00000000000 */
[----:B------:R-:W-:-:S00]  /*0ea0*/  NOP ;  /* 0x0000000000007918 */ /* 0x000fc00000000000 */
[----:B------:R-:W-:-:S00]  /*0eb0*/  NOP ;  /* 0x0000000000007918 */ /* 0x000fc00000000000 */
[----:B------:R-:W-:-:S00]  /*0ec0*/  NOP ;  /* 0x0000000000007918 */ /* 0x000fc00000000000 */
[----:B------:R-:W-:-:S00]  /*0ed0*/  NOP ;  /* 0x0000000000007918 */ /* 0x000fc00000000000 */
[----:B------:R-:W-:-:S00]  /*0ee0*/  NOP ;  /* 0x0000000000007918 */ /* 0x000fc00000000000 */
[----:B------:R-:W-:-:S00]  /*0ef0*/  NOP ;  /* 0x0000000000007918 */ /* 0x000fc00000000000 */
.L_x_11:


//--------------------- .nv.shared.reserved.0     --------------------------
	.section	.nv.shared.reserved.0,"aw",@nobits
	.weak		__nv_reservedSMEM_offset_0_alias
	.size		__nv_reservedSMEM_offset_0_alias, 0, 64
	.other		__nv_reservedSMEM_offset_0_alias,@"STO_CUDA_RESERVED_SHARED STV_DEFAULT"
__nv_reservedSMEM_offset_0_alias:
	.zero		0
	.zero		64


//--------------------- .nv.constant0._Z8spmv_csrPKiS0_PKfS2_Pfi --------------------------
	.section	.nv.constant0._Z8spmv_csrPKiS0_PKfS2_Pfi,"a",@progbits
	.sectionflags	@""
	.align	4
.nv.constant0._Z8spmv_csrPKiS0_PKfS2_Pfi:
	.zero		940


//--------------------- SYMBOLS --------------------------

	.type		.nv.reservedSmem.offset0,@object
	.size		.nv.reservedSmem.offset0,0x4
